//
// Generated by NVIDIA NVVM Compiler
//
// Compiler Build ID: CL-36424714
// Cuda compilation tools, release 13.0, V13.0.88
// Based on NVVM 20.0.0
//

.version 9.0
.target sm_100
.address_size 64

	// .globl	_Z11binary_scanPiPKiS_S_

.visible .entry _Z11binary_scanPiPKiS_S_(
	.param .u64 .ptr .align 1 _Z11binary_scanPiPKiS_S__param_0,
	.param .u64 .ptr .align 1 _Z11binary_scanPiPKiS_S__param_1,
	.param .u64 .ptr .align 1 _Z11binary_scanPiPKiS_S__param_2,
	.param .u64 .ptr .align 1 _Z11binary_scanPiPKiS_S__param_3
)
{
	.reg .pred 	%p<6>;
	.reg .b32 	%r<21>;
	.reg .b64 	%rd<13>;

	ld.param.u64 	%rd2, [_Z11binary_scanPiPKiS_S__param_0];
	ld.param.u64 	%rd4, [_Z11binary_scanPiPKiS_S__param_1];
	ld.param.u64 	%rd3, [_Z11binary_scanPiPKiS_S__param_2];
	ld.param.u64 	%rd5, [_Z11binary_scanPiPKiS_S__param_3];
	cvta.to.global.u64 	%rd1, %rd5;
	cvta.to.global.u64 	%rd6, %rd4;
	mov.u32 	%r1, %tid.x;
	mul.wide.u32 	%rd7, %r1, 4;
	add.s64 	%rd8, %rd6, %rd7;
	ld.global.nc.u32 	%r8, [%rd8];
	and.b32  	%r2, %r1, 31;
	setp.gt.s32 	%p1, %r8, 0;
	mov.b32 	%r9, -1;
	vote.sync.ballot.b32 	%r3, %p1, %r9;
	setp.ne.s32 	%p3, %r2, 0;
	mov.b32 	%r20, 0;
	@%p3 bra 	$L__BB0_4;
	shr.u32 	%r4, %r1, 5;
$L__BB0_2:
	atom.global.or.b32 	%r10, [%rd1], 0;
	setp.ne.s32 	%p4, %r10, %r4;
	@%p4 bra 	$L__BB0_2;
	popc.b32 	%r11, %r3;
	cvta.to.global.u64 	%rd9, %rd3;
	atom.global.add.u32 	%r20, [%rd9], %r11;
	atom.global.add.u32 	%r12, [%rd1], 1;
$L__BB0_4:
	cvta.to.global.u64 	%rd10, %rd2;
	mov.b32 	%r13, -1;
	shl.b32 	%r14, %r13, %r2;
	not.b32 	%r15, %r14;
	and.b32  	%r16, %r3, %r15;
	popc.b32 	%r17, %r16;
	shfl.sync.idx.b32	%r18|%p5, %r20, 0, 31, -1;
	add.s32 	%r19, %r18, %r17;
	add.s64 	%rd12, %rd10, %rd7;
	st.global.u32 	[%rd12], %r19;
	ret;

}


// ===== COMPILED SASS (sm_100) =====

	.target	sm_100

	.elftype	@"ET_EXEC"


//--------------------- .note.nv.tkinfo           --------------------------
	.section	.note.nv.tkinfo,"",@"SHT_NOTE"
	.sectionflags	@"SHF_NOTE_NV_TKINFO"
	.tkinfo
        /*0018*/ 	.word	0x00000002
        /*0030*/ 	.string	""
        /*0030*/ 	.string	"ptxas"
        /*0030*/ 	.string	"Cuda compilation tools, release 13.0, V13.0.88"
        /*0030*/ 	.string	"Build cuda_13.0.r13.0/compiler.36424714_0"
        /*0030*/ 	.string	"-arch sm_100 -m 64 "



//--------------------- .note.nv.cuinfo           --------------------------
	.section	.note.nv.cuinfo,"",@"SHT_NOTE"
	.sectionflags	@"SHF_NOTE_NV_CUINFO"
        /*0018*/ 	.short	0x0002
        /*001a*/ 	.short	0x0064
        /*001c*/ 	.short	0x0082
	.zero		2


//--------------------- .nv.info                  --------------------------
	.section	.nv.info,"",@"SHT_CUDA_INFO"
	.align	4


	//----- nvinfo : EIATTR_REGCOUNT
	.align		4
        /*0000*/ 	.byte	0x04, 0x2f
        /*0002*/ 	.short	(.L_1 - .L_0)
	.align		4
.L_0:
        /*0004*/ 	.word	index@(_Z11binary_scanPiPKiS_S_)
        /*0008*/ 	.word	0x00000010


	//----- nvinfo : EIATTR_FRAME_SIZE
	.align		4
.L_1:
        /*000c*/ 	.byte	0x04, 0x11
        /*000e*/ 	.short	(.L_3 - .L_2)
	.align		4
.L_2:
        /*0010*/ 	.word	index@(_Z11binary_scanPiPKiS_S_)
        /*0014*/ 	.word	0x00000000


	//----- nvinfo : EIATTR_MIN_STACK_SIZE
	.align		4
.L_3:
        /*0018*/ 	.byte	0x04, 0x12
        /*001a*/ 	.short	(.L_5 - .L_4)
	.align		4
.L_4:
        /*001c*/ 	.word	index@(_Z11binary_scanPiPKiS_S_)
        /*0020*/ 	.word	0x00000000
.L_5:


//--------------------- .nv.compat                --------------------------
	.section	.nv.compat,"",@"SHT_CUDA_COMPAT_INFO"
	.align	4
        /*0000*/ 	.byte	0x02, 0x09, 0x00, 0x00, 0x02, 0x02, 0x01, 0x00, 0x02, 0x05, 0x05, 0x00, 0x03, 0x07, 0x01, 0x01
        /*0010*/ 	.byte	0x02, 0x03, 0x00, 0x00, 0x02, 0x06, 0x01, 0x00, 0x04, 0x0b, 0x08, 0x00, 0x09, 0x00, 0x00, 0x00
        /*0020*/ 	.byte	0x00, 0x00, 0x00, 0x00


//--------------------- .nv.info._Z11binary_scanPiPKiS_S_ --------------------------
	.section	.nv.info._Z11binary_scanPiPKiS_S_,"",@"SHT_CUDA_INFO"
	.sectionflags	@""
	.align	4


	//----- nvinfo : EIATTR_CUDA_API_VERSION
	.align		4
        /*0000*/ 	.byte	0x04, 0x37
        /*0002*/ 	.short	(.L_7 - .L_6)
.L_6:
        /*0004*/ 	.word	0x00000082


	//----- nvinfo : EIATTR_KPARAM_INFO
	.align		4
.L_7:
        /*0008*/ 	.byte	0x04, 0x17
        /*000a*/ 	.short	(.L_9 - .L_8)
.L_8:
        /*000c*/ 	.word	0x00000000
        /*0010*/ 	.short	0x0003
        /*0012*/ 	.short	0x0018
        /*0014*/ 	.byte	0x00, 0xf5, 0x21, 0x00


	//----- nvinfo : EIATTR_KPARAM_INFO
	.align		4
.L_9:
        /*0018*/ 	.byte	0x04, 0x17
        /*001a*/ 	.short	(.L_11 - .L_10)
.L_10:
        /*001c*/ 	.word	0x00000000
        /*0020*/ 	.short	0x0002
        /*0022*/ 	.short	0x0010
        /*0024*/ 	.byte	0x00, 0xf5, 0x21, 0x00


	//----- nvinfo : EIATTR_KPARAM_INFO
	.align		4
.L_11:
        /*0028*/ 	.byte	0x04, 0x17
        /*002a*/ 	.short	(.L_13 - .L_12)
.L_12:
        /*002c*/ 	.word	0x00000000
        /*0030*/ 	.short	0x0001
        /*0032*/ 	.short	0x0008
        /*0034*/ 	.byte	0x00, 0xf5, 0x21, 0x00


	//----- nvinfo : EIATTR_KPARAM_INFO
	.align		4
.L_13:
        /*0038*/ 	.byte	0x04, 0x17
        /*003a*/ 	.short	(.L_15 - .L_14)
.L_14:
        /*003c*/ 	.word	0x00000000
        /*0040*/ 	.short	0x0000
        /*0042*/ 	.short	0x0000
        /*0044*/ 	.byte	0x00, 0xf5, 0x21, 0x00


	//----- nvinfo : EIATTR_SPARSE_MMA_MASK
	.align		4
.L_15:
        /*0048*/ 	.byte	0x03, 0x50
        /*004a*/ 	.short	0x0000


	//----- nvinfo : EIATTR_MAXREG_COUNT
	.align		4
        /*004c*/ 	.byte	0x03, 0x1b
        /*004e*/ 	.short	0x00ff


	//----- nvinfo : EIATTR_MERCURY_ISA_VERSION
	.align		4
        /*0050*/ 	.byte	0x03, 0x5f
        /*0052*/ 	.short	0x0101


	//----- nvinfo : EIATTR_INT_WARP_WIDE_INSTR_OFFSETS
	.align		4
        /*0054*/ 	.byte	0x04, 0x31
        /*0056*/ 	.short	(.L_17 - .L_16)


	//   ....[0]....
.L_16:
        /*0058*/ 	.word	0x00000140


	//   ....[1]....
        /*005c*/ 	.word	0x00000200


	//----- nvinfo : EIATTR_COOP_GROUP_MASK_REGIDS
	.align		4
.L_17:
        /*0060*/ 	.byte	0x04, 0x29
        /*0062*/ 	.short	(.L_19 - .L_18)


	//   ....[0]....
.L_18:
        /*0064*/ 	.word	0xffffffff


	//   ....[1]....
        /*0068*/ 	.word	0xffffffff


	//----- nvinfo : EIATTR_COOP_GROUP_INSTR_OFFSETS
	.align		4
.L_19:
        /*006c*/ 	.byte	0x04, 0x28
        /*006e*/ 	.short	(.L_21 - .L_20)


	//   ....[0]....
.L_20:
        /*0070*/ 	.word	0x00000090


	//   ....[1]....
        /*0074*/ 	.word	0x00000260


	//----- nvinfo : EIATTR_VRC_CTA_INIT_COUNT
	.align		4
.L_21:
        /*0078*/ 	.byte	0x02, 0x4a
	.zero		1
	.zero		1


	//----- nvinfo : EIATTR_EXIT_INSTR_OFFSETS
	.align		4
        /*007c*/ 	.byte	0x04, 0x1c
        /*007e*/ 	.short	(.L_23 - .L_22)


	//   ....[0]....
.L_22:
        /*0080*/ 	.word	0x000002c0


	//----- nvinfo : EIATTR_CRS_STACK_SIZE
	.align		4
.L_23:
        /*0084*/ 	.byte	0x04, 0x1e
        /*0086*/ 	.short	(.L_25 - .L_24)
.L_24:
        /*0088*/ 	.word	0x00000000


	//----- nvinfo : EIATTR_CBANK_PARAM_SIZE
	.align		4
.L_25:
        /*008c*/ 	.byte	0x03, 0x19
        /*008e*/ 	.short	0x0020


	//----- nvinfo : EIATTR_PARAM_CBANK
	.align		4
        /*0090*/ 	.byte	0x04, 0x0a
        /*0092*/ 	.short	(.L_27 - .L_26)
	.align		4
.L_26:
        /*0094*/ 	.word	index@(.nv.constant0._Z11binary_scanPiPKiS_S_)
        /*0098*/ 	.short	0x0380
        /*009a*/ 	.short	0x0020


	//----- nvinfo : EIATTR_SW_WAR
	.align		4
.L_27:
        /*009c*/ 	.byte	0x04, 0x36
        /*009e*/ 	.short	(.L_29 - .L_28)
.L_28:
        /*00a0*/ 	.word	0x00000008
.L_29:


//--------------------- .nv.callgraph             --------------------------
	.section	.nv.callgraph,"",@"SHT_CUDA_CALLGRAPH"
	.align	4
	.sectionentsize	8
	.align		4
        /*0000*/ 	.word	0x00000000
	.align		4
        /*0004*/ 	.word	0xffffffff
	.align		4
        /*0008*/ 	.word	0x00000000
	.align		4
        /*000c*/ 	.word	0xfffffffe
	.align		4
        /*0010*/ 	.word	0x00000000
	.align		4
        /*0014*/ 	.word	0xfffffffd
	.align		4
        /*0018*/ 	.word	0x00000000
	.align		4
        /*001c*/ 	.word	0xfffffffc


//--------------------- .text._Z11binary_scanPiPKiS_S_ --------------------------
	.section	.text._Z11binary_scanPiPKiS_S_,"ax",@progbits
	.align	128
        .global         _Z11binary_scanPiPKiS_S_
        .type           _Z11binary_scanPiPKiS_S_,@function
        .size           _Z11binary_scanPiPKiS_S_,(.L_x_4 - _Z11binary_scanPiPKiS_S_)
        .other          _Z11binary_scanPiPKiS_S_,@"STO_CUDA_ENTRY STV_DEFAULT"
_Z11binary_scanPiPKiS_S_:
.text._Z11binary_scanPiPKiS_S_:
[----:B------:R-:W-:Y:S01]  /*0000*/  LDC R1, c[0x0][0x37c] ;  /* 0x0000df00ff017b82 */ /* 0x000fe20000000800 */
[----:B------:R-:W0:Y:S07]  /*0010*/  S2R R0, SR_TID.X ;  /* 0x0000000000007919 */ /* 0x000e2e0000002100 */
[----:B------:R-:W0:Y:S01]  /*0020*/  LDC.64 R2, c[0x0][0x388] ;  /* 0x0000e200ff027b82 */ /* 0x000e220000000a00 */
[----:B------:R-:W1:Y:S01]  /*0030*/  LDCU.64 UR4, c[0x0][0x358] ;  /* 0x00006b00ff0477ac */ /* 0x000e620008000a00 */
[----:B0-----:R-:W-:-:S06]  /*0040*/  IMAD.WIDE.U32 R2, R0, 0x4, R2 ;  /* 0x0000000400027825 */ /* 0x001fcc00078e0002 */
[----:B-1----:R-:W2:Y:S01]  /*0050*/  LDG.E.CONSTANT R2, desc[UR4][R2.64] ;  /* 0x0000000402027981 */ /* 0x002ea2000c1e9900 */
[----:B------:R-:W-:Y:S01]  /*0060*/  LOP3.LUT P1, R6, R0, 0x1f, RZ, 0xc0, !PT ;  /* 0x0000001f00067812 */ /* 0x000fe2000782c0ff */
[----:B------:R-:W-:Y:S01]  /*0070*/  IMAD.MOV.U32 R8, RZ, RZ, RZ ;  /* 0x000000ffff087224 */ /* 0x000fe200078e00ff */
[----:B--2---:R-:W-:-:S13]  /*0080*/  ISETP.GT.AND P0, PT, R2, RZ, PT ;  /* 0x000000ff0200720c */ /* 0x004fda0003f04270 */
[----:B------:R-:W-:Y:S01]  /*0090*/  VOTE.ANY R7, PT, P0 ;  /* 0x0000000000077806 */ /* 0x000fe200000e0100 */
[----:B------:R-:W-:Y:S06]  /*00a0*/  @P1 BRA `(.L_x_0) ;  /* 0x00000000005c1947 */ /* 0x000fec0003800000 */
[----:B------:R-:W0:Y:S01]  /*00b0*/  LDC.64 R2, c[0x0][0x398] ;  /* 0x0000e600ff027b82 */ /* 0x000e220000000a00 */
[----:B------:R-:W-:Y:S01]  /*00c0*/  BSSY B0, `(.L_x_1) ;  /* 0x0000006000007945 */ /* 0x000fe20003800000 */
[----:B------:R-:W-:-:S07]  /*00d0*/  SHF.R.U32.HI R4, RZ, 0x5, R0 ;  /* 0x00000005ff047819 */ /* 0x000fce0000011600 */
.L_x_2:
[----:B------:R-:W-:Y:S05]  /*00e0*/  YIELD ;  /* 0x0000000000007946 */ /* 0x000fea0003800000 */
[----:B0-----:R-:W2:Y:S02]  /*00f0*/  ATOMG.E.OR.STRONG.GPU PT, R5, desc[UR4][R2.64], RZ ;  /* 0x800000ff020579a8 */ /* 0x001ea4000b1ef104 */
[----:B--2---:R-:W-:-:S13]  /*0100*/  ISETP.NE.AND P0, PT, R5, R4, PT ;  /* 0x000000040500720c */ /* 0x004fda0003f05270 */
[----:B------:R-:W-:Y:S05]  /*0110*/  @P0 BRA `(.L_x_2) ;  /* 0xfffffffc00f00947 */ /* 0x000fea000383ffff */
[----:B------:R-:W-:Y:S05]  /*0120*/  BSYNC B0 ;  /* 0x0000000000007941 */ /* 0x000fea0003800000 */
.L_x_1:
[----:B------:R-:W0:Y:S01]  /*0130*/  S2R R11, SR_LANEID ;  /* 0x00000000000b7919 */ /* 0x000e220000000000 */
[----:B------:R-:W-:Y:S01]  /*0140*/  VOTEU.ANY UR6, UPT, PT ;  /* 0x0000000000067886 */ /* 0x000fe200038e0100 */
[----:B------:R-:W1:Y:S01]  /*0150*/  LDC.64 R4, c[0x0][0x390] ;  /* 0x0000e400ff047b82 */ /* 0x000e620000000a00 */
[----:B------:R-:W0:Y:S08]  /*0160*/  FLO.U32 R10, UR6 ;  /* 0x00000006000a7d00 */ /* 0x000e3000080e0000 */
[----:B------:R-:W-:Y:S08]  /*0170*/  POPC R8, R7 ;  /* 0x0000000700087309 */ /* 0x000ff00000000000 */
[----:B------:R-:W2:Y:S01]  /*0180*/  POPC R9, UR6 ;  /* 0x0000000600097d09 */ /* 0x000ea20008000000 */
[----:B0-----:R-:W-:Y:S01]  /*0190*/  ISETP.EQ.U32.AND P0, PT, R10, R11, PT ;  /* 0x0000000b0a00720c */ /* 0x001fe20003f02070 */
[----:B--2---:R-:W-:-:S12]  /*01a0*/  IMAD R11, R8, R9, RZ ;  /* 0x00000009080b7224 */ /* 0x004fd800078e02ff */
[----:B-1----:R-:W2:Y:S04]  /*01b0*/  @P0 ATOMG.E.ADD.STRONG.GPU PT, R5, desc[UR4][R4.64], R11 ;  /* 0x8000000b040509a8 */ /* 0x002ea800081ef104 */
[----:B------:R-:W-:Y:S01]  /*01c0*/  @P0 REDG.E.ADD.STRONG.GPU desc[UR4][R2.64], R9 ;  /* 0x000000090200098e */ /* 0x000fe2000c12e104 */
[----:B------:R-:W0:Y:S02]  /*01d0*/  S2R R12, SR_LTMASK ;  /* 0x00000000000c7919 */ /* 0x000e240000003900 */
[----:B0-----:R-:W-:-:S06]  /*01e0*/  LOP3.LUT R12, R12, UR6, RZ, 0xc0, !PT ;  /* 0x000000060c0c7c12 */ /* 0x001fcc000f8ec0ff */
[----:B------:R-:W0:Y:S01]  /*01f0*/  POPC R12, R12 ;  /* 0x0000000c000c7309 */ /* 0x000e220000000000 */
[----:B--2---:R-:W0:Y:S02]  /*0200*/  SHFL.IDX PT, R13, R5, R10, 0x1f ;  /* 0x00001f0a050d7589 */ /* 0x004e2400000e0000 */
[----:B0-----:R-:W-:-:S07]  /*0210*/  IMAD R8, R8, R12, R13 ;  /* 0x0000000c08087224 */ /* 0x001fce00078e020d */
.L_x_0:
[----:B------:R-:W-:Y:S01]  /*0220*/  IMAD.MOV.U32 R9, RZ, RZ, -0x1 ;  /* 0xffffffffff097424 */ /* 0x000fe200078e00ff */
[----:B------:R-:W-:Y:S05]  /*0230*/  WARPSYNC.ALL ;  /* 0x0000000000007948 */ /* 0x000fea0003800000 */
[----:B------:R-:W-:Y:S01]  /*0240*/  SHF.L.U32 R6, R9, R6, RZ ;  /* 0x0000000609067219 */ /* 0x000fe200000006ff */
[----:B------:R-:W0:Y:S01]  /*0250*/  LDC.64 R2, c[0x0][0x380] ;  /* 0x0000e000ff027b82 */ /* 0x000e220000000a00 */
[----:B------:R-:W1:Y:S02]  /*0260*/  SHFL.IDX PT, R5, R8, RZ, 0x1f ;  /* 0x00001fff08057589 */ /* 0x000e6400000e0000 */
[----:B------:R-:W-:-:S06]  /*0270*/  LOP3.LUT R6, R7, R6, RZ, 0x30, !PT ;  /* 0x0000000607067212 */ /* 0x000fcc00078e30ff */
[----:B------:R-:W1:Y:S01]  /*0280*/  POPC R6, R6 ;  /* 0x0000000600067309 */ /* 0x000e620000000000 */
[----:B0-----:R-:W-:-:S04]  /*0290*/  IMAD.WIDE.U32 R2, R0, 0x4, R2 ;  /* 0x0000000400027825 */ /* 0x001fc800078e0002 */
[----:B-1----:R-:W-:-:S05]  /*02a0*/  IMAD.IADD R5, R6, 0x1, R5 ;  /* 0x0000000106057824 */ /* 0x002fca00078e0205 */
[----:B------:R-:W-:Y:S01]  /*02b0*/  STG.E desc[UR4][R2.64], R5 ;  /* 0x0000000502007986 */ /* 0x000fe2000c101904 */
[----:B------:R-:W-:Y:S05]  /*02c0*/  EXIT ;  /* 0x000000000000794d */ /* 0x000fea0003800000 */
.L_x_3:
[----:B------:R-:W-:-:S00]  /*02d0*/  BRA `(.L_x_3) ;  /* 0xfffffffc00fc7947 */ /* 0x000fc0000383ffff */
[----:B------:R-:W-:-:S00]  /*02e0*/  NOP ;  /* 0x0000000000007918 */ /* 0x000fc00000000000 */
        /* <DEDUP_REMOVED lines=9> */
.L_x_4:


//--------------------- .nv.shared.reserved.0     --------------------------
	.section	.nv.shared.reserved.0,"aw",@nobits
	.weak		__nv_reservedSMEM_offset_0_alias
	.size		__nv_reservedSMEM_offset_0_alias, 0, 64
	.other		__nv_reservedSMEM_offset_0_alias,@"STO_CUDA_RESERVED_SHARED STV_DEFAULT"
__nv_reservedSMEM_offset_0_alias:
	.zero		0
	.zero		64


//--------------------- .nv.constant0._Z11binary_scanPiPKiS_S_ --------------------------
	.section	.nv.constant0._Z11binary_scanPiPKiS_S_,"a",@progbits
	.sectionflags	@""
	.align	4
.nv.constant0._Z11binary_scanPiPKiS_S_:
	.zero		928


//--------------------- SYMBOLS --------------------------

	.type		.nv.reservedSmem.offset0,@object
	.size		.nv.reservedSmem.offset0,0x4
